//
// Generated by NVIDIA NVVM Compiler
//
// Compiler Build ID: CL-36424714
// Cuda compilation tools, release 13.0, V13.0.88
// Based on NVVM 20.0.0
//

.version 9.0
.target sm_100
.address_size 64

	// .globl	_Z7mat_addPiS_S_ii

.visible .entry _Z7mat_addPiS_S_ii(
	.param .u64 .ptr .align 1 _Z7mat_addPiS_S_ii_param_0,
	.param .u64 .ptr .align 1 _Z7mat_addPiS_S_ii_param_1,
	.param .u64 .ptr .align 1 _Z7mat_addPiS_S_ii_param_2,
	.param .u32 _Z7mat_addPiS_S_ii_param_3,
	.param .u32 _Z7mat_addPiS_S_ii_param_4
)
{
	.reg .b32 	%r<14>;
	.reg .b64 	%rd<11>;

	ld.param.u64 	%rd1, [_Z7mat_addPiS_S_ii_param_0];
	ld.param.u64 	%rd2, [_Z7mat_addPiS_S_ii_param_1];
	ld.param.u64 	%rd3, [_Z7mat_addPiS_S_ii_param_2];
	ld.param.u32 	%r1, [_Z7mat_addPiS_S_ii_param_4];
	cvta.to.global.u64 	%rd4, %rd3;
	cvta.to.global.u64 	%rd5, %rd2;
	cvta.to.global.u64 	%rd6, %rd1;
	mov.u32 	%r2, %ctaid.x;
	mov.u32 	%r3, %ntid.x;
	mov.u32 	%r4, %tid.x;
	mad.lo.s32 	%r5, %r2, %r3, %r4;
	mov.u32 	%r6, %ctaid.y;
	mov.u32 	%r7, %ntid.y;
	mov.u32 	%r8, %tid.y;
	mad.lo.s32 	%r9, %r6, %r7, %r8;
	mad.lo.s32 	%r10, %r1, %r5, %r9;
	mul.wide.s32 	%rd7, %r10, 4;
	add.s64 	%rd8, %rd6, %rd7;
	ld.global.u32 	%r11, [%rd8];
	add.s64 	%rd9, %rd5, %rd7;
	ld.global.u32 	%r12, [%rd9];
	add.s32 	%r13, %r12, %r11;
	add.s64 	%rd10, %rd4, %rd7;
	st.global.u32 	[%rd10], %r13;
	ret;

}


// ===== COMPILED SASS (sm_100) =====

	.target	sm_100

	.elftype	@"ET_EXEC"


//--------------------- .note.nv.tkinfo           --------------------------
	.section	.note.nv.tkinfo,"",@"SHT_NOTE"
	.sectionflags	@"SHF_NOTE_NV_TKINFO"
	.tkinfo
        /*0018*/ 	.word	0x00000002
        /*0030*/ 	.string	""
        /*0030*/ 	.string	"ptxas"
        /*0030*/ 	.string	"Cuda compilation tools, release 13.0, V13.0.88"
        /*0030*/ 	.string	"Build cuda_13.0.r13.0/compiler.36424714_0"
        /*0030*/ 	.string	"-arch sm_100 -m 64 "



//--------------------- .note.nv.cuinfo           --------------------------
	.section	.note.nv.cuinfo,"",@"SHT_NOTE"
	.sectionflags	@"SHF_NOTE_NV_CUINFO"
        /*0018*/ 	.short	0x0002
        /*001a*/ 	.short	0x0064
        /*001c*/ 	.short	0x0082
	.zero		2


//--------------------- .nv.info                  --------------------------
	.section	.nv.info,"",@"SHT_CUDA_INFO"
	.align	4


	//----- nvinfo : EIATTR_REGCOUNT
	.align		4
        /*0000*/ 	.byte	0x04, 0x2f
        /*0002*/ 	.short	(.L_1 - .L_0)
	.align		4
.L_0:
        /*0004*/ 	.word	index@(_Z7mat_addPiS_S_ii)
        /*0008*/ 	.word	0x0000000c


	//----- nvinfo : EIATTR_FRAME_SIZE
	.align		4
.L_1:
        /*000c*/ 	.byte	0x04, 0x11
        /*000e*/ 	.short	(.L_3 - .L_2)
	.align		4
.L_2:
        /*0010*/ 	.word	index@(_Z7mat_addPiS_S_ii)
        /*0014*/ 	.word	0x00000000


	//----- nvinfo : EIATTR_MIN_STACK_SIZE
	.align		4
.L_3:
        /*0018*/ 	.byte	0x04, 0x12
        /*001a*/ 	.short	(.L_5 - .L_4)
	.align		4
.L_4:
        /*001c*/ 	.word	index@(_Z7mat_addPiS_S_ii)
        /*0020*/ 	.word	0x00000000
.L_5:


//--------------------- .nv.compat                --------------------------
	.section	.nv.compat,"",@"SHT_CUDA_COMPAT_INFO"
	.align	4
        /*0000*/ 	.byte	0x02, 0x09, 0x00, 0x00, 0x02, 0x02, 0x01, 0x00, 0x02, 0x05, 0x05, 0x00, 0x03, 0x07, 0x01, 0x01
        /*0010*/ 	.byte	0x02, 0x03, 0x00, 0x00, 0x02, 0x06, 0x01, 0x00, 0x04, 0x0b, 0x08, 0x00, 0x09, 0x00, 0x00, 0x00
        /*0020*/ 	.byte	0x00, 0x00, 0x00, 0x00


//--------------------- .nv.info._Z7mat_addPiS_S_ii --------------------------
	.section	.nv.info._Z7mat_addPiS_S_ii,"",@"SHT_CUDA_INFO"
	.sectionflags	@""
	.align	4


	//----- nvinfo : EIATTR_CUDA_API_VERSION
	.align		4
        /*0000*/ 	.byte	0x04, 0x37
        /*0002*/ 	.short	(.L_7 - .L_6)
.L_6:
        /*0004*/ 	.word	0x00000082


	//----- nvinfo : EIATTR_KPARAM_INFO
	.align		4
.L_7:
        /*0008*/ 	.byte	0x04, 0x17
        /*000a*/ 	.short	(.L_9 - .L_8)
.L_8:
        /*000c*/ 	.word	0x00000000
        /*0010*/ 	.short	0x0004
        /*0012*/ 	.short	0x001c
        /*0014*/ 	.byte	0x00, 0xf0, 0x11, 0x00


	//----- nvinfo : EIATTR_KPARAM_INFO
	.align		4
.L_9:
        /*0018*/ 	.byte	0x04, 0x17
        /*001a*/ 	.short	(.L_11 - .L_10)
.L_10:
        /*001c*/ 	.word	0x00000000
        /*0020*/ 	.short	0x0003
        /*0022*/ 	.short	0x0018
        /*0024*/ 	.byte	0x00, 0xf0, 0x11, 0x00


	//----- nvinfo : EIATTR_KPARAM_INFO
	.align		4
.L_11:
        /*0028*/ 	.byte	0x04, 0x17
        /*002a*/ 	.short	(.L_13 - .L_12)
.L_12:
        /*002c*/ 	.word	0x00000000
        /*0030*/ 	.short	0x0002
        /*0032*/ 	.short	0x0010
        /*0034*/ 	.byte	0x00, 0xf5, 0x21, 0x00


	//----- nvinfo : EIATTR_KPARAM_INFO
	.align		4
.L_13:
        /*0038*/ 	.byte	0x04, 0x17
        /*003a*/ 	.short	(.L_15 - .L_14)
.L_14:
        /*003c*/ 	.word	0x00000000
        /*0040*/ 	.short	0x0001
        /*0042*/ 	.short	0x0008
        /*0044*/ 	.byte	0x00, 0xf5, 0x21, 0x00


	//----- nvinfo : EIATTR_KPARAM_INFO
	.align		4
.L_15:
        /*0048*/ 	.byte	0x04, 0x17
        /*004a*/ 	.short	(.L_17 - .L_16)
.L_16:
        /*004c*/ 	.word	0x00000000
        /*0050*/ 	.short	0x0000
        /*0052*/ 	.short	0x0000
        /*0054*/ 	.byte	0x00, 0xf5, 0x21, 0x00


	//----- nvinfo : EIATTR_SPARSE_MMA_MASK
	.align		4
.L_17:
        /*0058*/ 	.byte	0x03, 0x50
        /*005a*/ 	.short	0x0000


	//----- nvinfo : EIATTR_MAXREG_COUNT
	.align		4
        /*005c*/ 	.byte	0x03, 0x1b
        /*005e*/ 	.short	0x00ff


	//----- nvinfo : EIATTR_MERCURY_ISA_VERSION
	.align		4
        /*0060*/ 	.byte	0x03, 0x5f
        /*0062*/ 	.short	0x0101


	//----- nvinfo : EIATTR_VRC_CTA_INIT_COUNT
	.align		4
        /*0064*/ 	.byte	0x02, 0x4a
	.zero		1
	.zero		1


	//----- nvinfo : EIATTR_EXIT_INSTR_OFFSETS
	.align		4
        /*0068*/ 	.byte	0x04, 0x1c
        /*006a*/ 	.short	(.L_19 - .L_18)


	//   ....[0]....
.L_18:
        /*006c*/ 	.word	0x00000160


	//----- nvinfo : EIATTR_CBANK_PARAM_SIZE
	.align		4
.L_19:
        /*0070*/ 	.byte	0x03, 0x19
        /*0072*/ 	.short	0x0020


	//----- nvinfo : EIATTR_PARAM_CBANK
	.align		4
        /*0074*/ 	.byte	0x04, 0x0a
        /*0076*/ 	.short	(.L_21 - .L_20)
	.align		4
.L_20:
        /*0078*/ 	.word	index@(.nv.constant0._Z7mat_addPiS_S_ii)
        /*007c*/ 	.short	0x0380
        /*007e*/ 	.short	0x0020


	//----- nvinfo : EIATTR_SW_WAR
	.align		4
.L_21:
        /*0080*/ 	.byte	0x04, 0x36
        /*0082*/ 	.short	(.L_23 - .L_22)
.L_22:
        /*0084*/ 	.word	0x00000008
.L_23:


//--------------------- .nv.callgraph             --------------------------
	.section	.nv.callgraph,"",@"SHT_CUDA_CALLGRAPH"
	.align	4
	.sectionentsize	8
	.align		4
        /*0000*/ 	.word	0x00000000
	.align		4
        /*0004*/ 	.word	0xffffffff
	.align		4
        /*0008*/ 	.word	0x00000000
	.align		4
        /*000c*/ 	.word	0xfffffffe
	.align		4
        /*0010*/ 	.word	0x00000000
	.align		4
        /*0014*/ 	.word	0xfffffffd
	.align		4
        /*0018*/ 	.word	0x00000000
	.align		4
        /*001c*/ 	.word	0xfffffffc


//--------------------- .text._Z7mat_addPiS_S_ii  --------------------------
	.section	.text._Z7mat_addPiS_S_ii,"ax",@progbits
	.align	128
        .global         _Z7mat_addPiS_S_ii
        .type           _Z7mat_addPiS_S_ii,@function
        .size           _Z7mat_addPiS_S_ii,(.L_x_1 - _Z7mat_addPiS_S_ii)
        .other          _Z7mat_addPiS_S_ii,@"STO_CUDA_ENTRY STV_DEFAULT"
_Z7mat_addPiS_S_ii:
.text._Z7mat_addPiS_S_ii:
[----:B------:R-:W-:Y:S01]  /*0000*/  LDC R1, c[0x0][0x37c] ;  /* 0x0000df00ff017b82 */ /* 0x000fe20000000800 */
[----:B------:R-:W0:Y:S07]  /*0010*/  S2R R7, SR_TID.X ;  /* 0x0000000000077919 */ /* 0x000e2e0000002100 */
[----:B------:R-:W0:Y:S01]  /*0020*/  S2UR UR6, SR_CTAID.X ;  /* 0x00000000000679c3 */ /* 0x000e220000002500 */
[----:B------:R-:W1:Y:S01]  /*0030*/  LDCU UR8, c[0x0][0x39c] ;  /* 0x00007380ff0877ac */ /* 0x000e620008000800 */
[----:B------:R-:W2:Y:S01]  /*0040*/  S2R R9, SR_TID.Y ;  /* 0x0000000000097919 */ /* 0x000ea20000002200 */
[----:B------:R-:W3:Y:S05]  /*0050*/  LDCU.64 UR4, c[0x0][0x358] ;  /* 0x00006b00ff0477ac */ /* 0x000eea0008000a00 */
[----:B------:R-:W0:Y:S08]  /*0060*/  LDC R0, c[0x0][0x360] ;  /* 0x0000d800ff007b82 */ /* 0x000e300000000800 */
[----:B------:R-:W2:Y:S08]  /*0070*/  S2UR UR7, SR_CTAID.Y ;  /* 0x00000000000779c3 */ /* 0x000eb00000002600 */
[----:B------:R-:W2:Y:S08]  /*0080*/  LDC R6, c[0x0][0x364] ;  /* 0x0000d900ff067b82 */ /* 0x000eb00000000800 */
[----:B------:R-:W4:Y:S01]  /*0090*/  LDC.64 R2, c[0x0][0x380] ;  /* 0x0000e000ff027b82 */ /* 0x000f220000000a00 */
[----:B0-----:R-:W-:-:S07]  /*00a0*/  IMAD R0, R0, UR6, R7 ;  /* 0x0000000600007c24 */ /* 0x001fce000f8e0207 */
[----:B------:R-:W0:Y:S01]  /*00b0*/  LDC.64 R4, c[0x0][0x388] ;  /* 0x0000e200ff047b82 */ /* 0x000e220000000a00 */
[----:B--2---:R-:W-:-:S04]  /*00c0*/  IMAD R7, R6, UR7, R9 ;  /* 0x0000000706077c24 */ /* 0x004fc8000f8e0209 */
[----:B-1----:R-:W-:-:S03]  /*00d0*/  IMAD R9, R0, UR8, R7 ;  /* 0x0000000800097c24 */ /* 0x002fc6000f8e0207 */
[----:B------:R-:W1:Y:S01]  /*00e0*/  LDC.64 R6, c[0x0][0x390] ;  /* 0x0000e400ff067b82 */ /* 0x000e620000000a00 */
[----:B----4-:R-:W-:-:S06]  /*00f0*/  IMAD.WIDE R2, R9, 0x4, R2 ;  /* 0x0000000409027825 */ /* 0x010fcc00078e0202 */
[----:B---3--:R-:W2:Y:S01]  /*0100*/  LDG.E R2, desc[UR4][R2.64] ;  /* 0x0000000402027981 */ /* 0x008ea2000c1e1900 */
[----:B0-----:R-:W-:-:S06]  /*0110*/  IMAD.WIDE R4, R9, 0x4, R4 ;  /* 0x0000000409047825 */ /* 0x001fcc00078e0204 */
[----:B------:R-:W2:Y:S01]  /*0120*/  LDG.E R5, desc[UR4][R4.64] ;  /* 0x0000000404057981 */ /* 0x000ea2000c1e1900 */
[----:B-1----:R-:W-:Y:S01]  /*0130*/  IMAD.WIDE R6, R9, 0x4, R6 ;  /* 0x0000000409067825 */ /* 0x002fe200078e0206 */
[----:B--2---:R-:W-:-:S05]  /*0140*/  IADD3 R9, PT, PT, R2, R5, RZ ;  /* 0x0000000502097210 */ /* 0x004fca0007ffe0ff */
[----:B------:R-:W-:Y:S01]  /*0150*/  STG.E desc[UR4][R6.64], R9 ;  /* 0x0000000906007986 */ /* 0x000fe2000c101904 */
[----:B------:R-:W-:Y:S05]  /*0160*/  EXIT ;  /* 0x000000000000794d */ /* 0x000fea0003800000 */
.L_x_0:
[----:B------:R-:W-:-:S00]  /*0170*/  BRA `(.L_x_0) ;  /* 0xfffffffc00fc7947 */ /* 0x000fc0000383ffff */
[----:B------:R-:W-:-:S00]  /*0180*/  NOP ;  /* 0x0000000000007918 */ /* 0x000fc00000000000 */
[----:B------:R-:W-:-:S00]  /*0190*/  NOP ;  /* 0x0000000000007918 */ /* 0x000fc00000000000 */
[----:B------:R-:W-:-:S00]  /*01a0*/  NOP ;  /* 0x0000000000007918 */ /* 0x000fc00000000000 */
[----:B------:R-:W-:-:S00]  /*01b0*/  NOP ;  /* 0x0000000000007918 */ /* 0x000fc00000000000 */
[----:B------:R-:W-:-:S00]  /*01c0*/  NOP ;  /* 0x0000000000007918 */ /* 0x000fc00000000000 */
[----:B------:R-:W-:-:S00]  /*01d0*/  NOP ;  /* 0x0000000000007918 */ /* 0x000fc00000000000 */
[----:B------:R-:W-:-:S00]  /*01e0*/  NOP ;  /* 0x0000000000007918 */ /* 0x000fc00000000000 */
[----:B------:R-:W-:-:S00]  /*01f0*/  NOP ;  /* 0x0000000000007918 */ /* 0x000fc00000000000 */
.L_x_1:


//--------------------- .nv.shared.reserved.0     --------------------------
	.section	.nv.shared.reserved.0,"aw",@nobits
	.weak		__nv_reservedSMEM_offset_0_alias
	.size		__nv_reservedSMEM_offset_0_alias, 0, 64
	.other		__nv_reservedSMEM_offset_0_alias,@"STO_CUDA_RESERVED_SHARED STV_DEFAULT"
__nv_reservedSMEM_offset_0_alias:
	.zero		0
	.zero		64


//--------------------- .nv.constant0._Z7mat_addPiS_S_ii --------------------------
	.section	.nv.constant0._Z7mat_addPiS_S_ii,"a",@progbits
	.sectionflags	@""
	.align	4
.nv.constant0._Z7mat_addPiS_S_ii:
	.zero		928


//--------------------- SYMBOLS --------------------------

	.type		.nv.reservedSmem.offset0,@object
	.size		.nv.reservedSmem.offset0,0x4
